	.headerflags	@"EF_CUDA_TEXMODE_UNIFIED EF_CUDA_64BIT_ADDRESS EF_CUDA_ACCELERATORS EF_CUDA_SM90 EF_CUDA_VIRTUAL_SM(EF_CUDA_SM90)"
	.elftype	@"ET_EXEC"


//--------------------- .nv.info                  --------------------------
	.section	.nv.info,"",@"SHT_CUDA_INFO"
	.align	4


	//----- nvinfo : EIATTR_REGCOUNT
	.align		4
        /*0000*/ 	.byte	0x04, 0x2f
        /*0002*/ 	.short	(.L_3 - .L_2)
	.align		4
.L_2:
        /*0004*/ 	.word	index@(triton_poi_fused__native_batch_norm_legit_no_training_add_convolution_native_batch_norm_backward_relu_0)
        /*0008*/ 	.word	0x0000001e


	//----- nvinfo : EIATTR_MIN_STACK_SIZE
	.align		4
.L_3:
        /*000c*/ 	.byte	0x04, 0x12
        /*000e*/ 	.short	(.L_5 - .L_4)
	.align		4
.L_4:
        /*0010*/ 	.word	index@(triton_poi_fused__native_batch_norm_legit_no_training_add_convolution_native_batch_norm_backward_relu_0)
        /*0014*/ 	.word	0x00000000


	//----- nvinfo : EIATTR_FRAME_SIZE
	.align		4
.L_5:
        /*0018*/ 	.byte	0x04, 0x11
        /*001a*/ 	.short	(.L_7 - .L_6)
	.align		4
.L_6:
        /*001c*/ 	.word	index@(triton_poi_fused__native_batch_norm_legit_no_training_add_convolution_native_batch_norm_backward_relu_0)
        /*0020*/ 	.word	0x00000000


	//----- nvinfo : EIATTR_MIN_STACK_SIZE
	.align		4
.L_7:
        /*0024*/ 	.byte	0x04, 0x12
        /*0026*/ 	.short	(.L_9 - .L_8)
	.align		4
.L_8:
        /*0028*/ 	.word	index@(triton_poi_fused__native_batch_norm_legit_no_training_add_convolution_native_batch_norm_backward_relu_0)
        /*002c*/ 	.word	0x00000000
.L_9:


//--------------------- .nv.info.triton_poi_fused__native_batch_norm_legit_no_training_add_convolution_native_batch_norm_backward_relu_0 --------------------------
	.section	.nv.info.triton_poi_fused__native_batch_norm_legit_no_training_add_convolution_native_batch_norm_backward_relu_0,"",@"SHT_CUDA_INFO"
	.sectionflags	@""
	.align	4


	//----- nvinfo : EIATTR_CUDA_API_VERSION
	.align		4
        /*0000*/ 	.byte	0x04, 0x37
        /*0002*/ 	.short	(.L_11 - .L_10)
.L_10:
        /*0004*/ 	.word	0x0000007c


	//----- nvinfo : EIATTR_KPARAM_INFO
	.align		4
.L_11:
        /*0008*/ 	.byte	0x04, 0x17
        /*000a*/ 	.short	(.L_13 - .L_12)
.L_12:
        /*000c*/ 	.word	0x00000000
        /*0010*/ 	.short	0x000a
        /*0012*/ 	.short	0x0050
        /*0014*/ 	.byte	0x00, 0xf0, 0x11, 0x00


	//----- nvinfo : EIATTR_KPARAM_INFO
	.align		4
.L_13:
        /*0018*/ 	.byte	0x04, 0x17
        /*001a*/ 	.short	(.L_15 - .L_14)
.L_14:
        /*001c*/ 	.word	0x00000000
        /*0020*/ 	.short	0x0009
        /*0022*/ 	.short	0x0048
        /*0024*/ 	.byte	0x00, 0xf4, 0x21, 0x00


	//----- nvinfo : EIATTR_KPARAM_INFO
	.align		4
.L_15:
        /*0028*/ 	.byte	0x04, 0x17
        /*002a*/ 	.short	(.L_17 - .L_16)
.L_16:
        /*002c*/ 	.word	0x00000000
        /*0030*/ 	.short	0x0008
        /*0032*/ 	.short	0x0040
        /*0034*/ 	.byte	0x00, 0xf4, 0x21, 0x00


	//----- nvinfo : EIATTR_KPARAM_INFO
	.align		4
.L_17:
        /*0038*/ 	.byte	0x04, 0x17
        /*003a*/ 	.short	(.L_19 - .L_18)
.L_18:
        /*003c*/ 	.word	0x00000000
        /*0040*/ 	.short	0x0007
        /*0042*/ 	.short	0x0038
        /*0044*/ 	.byte	0x00, 0xf4, 0x21, 0x00


	//----- nvinfo : EIATTR_KPARAM_INFO
	.align		4
.L_19:
        /*0048*/ 	.byte	0x04, 0x17
        /*004a*/ 	.short	(.L_21 - .L_20)
.L_20:
        /*004c*/ 	.word	0x00000000
        /*0050*/ 	.short	0x0006
        /*0052*/ 	.short	0x0030
        /*0054*/ 	.byte	0x00, 0xf4, 0x21, 0x00


	//----- nvinfo : EIATTR_KPARAM_INFO
	.align		4
.L_21:
        /*0058*/ 	.byte	0x04, 0x17
        /*005a*/ 	.short	(.L_23 - .L_22)
.L_22:
        /*005c*/ 	.word	0x00000000
        /*0060*/ 	.short	0x0005
        /*0062*/ 	.short	0x0028
        /*0064*/ 	.byte	0x00, 0xf4, 0x21, 0x00


	//----- nvinfo : EIATTR_KPARAM_INFO
	.align		4
.L_23:
        /*0068*/ 	.byte	0x04, 0x17
        /*006a*/ 	.short	(.L_25 - .L_24)
.L_24:
        /*006c*/ 	.word	0x00000000
        /*0070*/ 	.short	0x0004
        /*0072*/ 	.short	0x0020
        /*0074*/ 	.byte	0x00, 0xf4, 0x21, 0x00


	//----- nvinfo : EIATTR_KPARAM_INFO
	.align		4
.L_25:
        /*0078*/ 	.byte	0x04, 0x17
        /*007a*/ 	.short	(.L_27 - .L_26)
.L_26:
        /*007c*/ 	.word	0x00000000
        /*0080*/ 	.short	0x0003
        /*0082*/ 	.short	0x0018
        /*0084*/ 	.byte	0x00, 0xf4, 0x21, 0x00


	//----- nvinfo : EIATTR_KPARAM_INFO
	.align		4
.L_27:
        /*0088*/ 	.byte	0x04, 0x17
        /*008a*/ 	.short	(.L_29 - .L_28)
.L_28:
        /*008c*/ 	.word	0x00000000
        /*0090*/ 	.short	0x0002
        /*0092*/ 	.short	0x0010
        /*0094*/ 	.byte	0x00, 0xf4, 0x21, 0x00


	//----- nvinfo : EIATTR_KPARAM_INFO
	.align		4
.L_29:
        /*0098*/ 	.byte	0x04, 0x17
        /*009a*/ 	.short	(.L_31 - .L_30)
.L_30:
        /*009c*/ 	.word	0x00000000
        /*00a0*/ 	.short	0x0001
        /*00a2*/ 	.short	0x0008
        /*00a4*/ 	.byte	0x00, 0xf4, 0x21, 0x00


	//----- nvinfo : EIATTR_KPARAM_INFO
	.align		4
.L_31:
        /*00a8*/ 	.byte	0x04, 0x17
        /*00aa*/ 	.short	(.L_33 - .L_32)
.L_32:
        /*00ac*/ 	.word	0x00000000
        /*00b0*/ 	.short	0x0000
        /*00b2*/ 	.short	0x0000
        /*00b4*/ 	.byte	0x00, 0xf4, 0x21, 0x00


	//----- nvinfo : EIATTR_SPARSE_MMA_MASK
	.align		4
.L_33:
        /*00b8*/ 	.byte	0x03, 0x50
        /*00ba*/ 	.short	0x0000


	//----- nvinfo : EIATTR_MAXREG_COUNT
	.align		4
        /*00bc*/ 	.byte	0x03, 0x1b
        /*00be*/ 	.short	0x00ff


	//----- nvinfo : EIATTR_EXIT_INSTR_OFFSETS
	.align		4
        /*00c0*/ 	.byte	0x04, 0x1c
        /*00c2*/ 	.short	(.L_35 - .L_34)


	//   ....[0]....
.L_34:
        /*00c4*/ 	.word	0x00000620


	//   ....[1]....
        /*00c8*/ 	.word	0x00000640


	//----- nvinfo : EIATTR_REQNTID
	.align		4
.L_35:
        /*00cc*/ 	.byte	0x04, 0x10
        /*00ce*/ 	.short	(.L_37 - .L_36)
.L_36:
        /*00d0*/ 	.word	0x00000080
        /*00d4*/ 	.word	0x00000001
        /*00d8*/ 	.word	0x00000001


	//----- nvinfo : EIATTR_CBANK_PARAM_SIZE
	.align		4
.L_37:
        /*00dc*/ 	.byte	0x03, 0x19
        /*00de*/ 	.short	0x0054


	//----- nvinfo : EIATTR_PARAM_CBANK
	.align		4
        /*00e0*/ 	.byte	0x04, 0x0a
        /*00e2*/ 	.short	(.L_39 - .L_38)
	.align		4
.L_38:
        /*00e4*/ 	.word	index@(.nv.constant0.triton_poi_fused__native_batch_norm_legit_no_training_add_convolution_native_batch_norm_backward_relu_0)
        /*00e8*/ 	.short	0x0210
        /*00ea*/ 	.short	0x0054


	//----- nvinfo : EIATTR_SW_WAR
	.align		4
.L_39:
        /*00ec*/ 	.byte	0x04, 0x36
        /*00ee*/ 	.short	(.L_41 - .L_40)
.L_40:
        /*00f0*/ 	.word	0x00000008
.L_41:


//--------------------- .nv.callgraph             --------------------------
	.section	.nv.callgraph,"",@"SHT_CUDA_CALLGRAPH"
	.align	4
	.sectionentsize	8
	.align		4
        /*0000*/ 	.word	0x00000000
	.align		4
        /*0004*/ 	.word	0xffffffff
	.align		4
        /*0008*/ 	.word	0x00000000
	.align		4
        /*000c*/ 	.word	0xfffffffe
	.align		4
        /*0010*/ 	.word	0x00000000
	.align		4
        /*0014*/ 	.word	0xfffffffd
	.align		4
        /*0018*/ 	.word	0x00000000
	.align		4
        /*001c*/ 	.word	0xfffffffc


//--------------------- .nv.constant4             --------------------------
	.section	.nv.constant4,"a",@progbits
	.align	8
	.align		8
.nv.constant4:
        /*0000*/ 	.dword	_$_str
	.align		8
        /*0008*/ 	.dword	_$_str_$_2


//--------------------- .text.triton_poi_fused__native_batch_norm_legit_no_training_add_convolution_native_batch_norm_backward_relu_0 --------------------------
	.section	.text.triton_poi_fused__native_batch_norm_legit_no_training_add_convolution_native_batch_norm_backward_relu_0,"ax",@progbits
	.align	128
        .global         triton_poi_fused__native_batch_norm_legit_no_training_add_convolution_native_batch_norm_backward_relu_0
        .type           triton_poi_fused__native_batch_norm_legit_no_training_add_convolution_native_batch_norm_backward_relu_0,@function
        .size           triton_poi_fused__native_batch_norm_legit_no_training_add_convolution_native_batch_norm_backward_relu_0,(.L_x_1 - triton_poi_fused__native_batch_norm_legit_no_training_add_convolution_native_batch_norm_backward_relu_0)
        .other          triton_poi_fused__native_batch_norm_legit_no_training_add_convolution_native_batch_norm_backward_relu_0,@"STO_CUDA_ENTRY STV_DEFAULT"
triton_poi_fused__native_batch_norm_legit_no_training_add_convolution_native_batch_norm_backward_relu_0:
.text.triton_poi_fused__native_batch_norm_legit_no_training_add_convolution_native_batch_norm_backward_relu_0:
[----:B------:R-:W0:Y:S01]  /*0000*/  LDC R1, c[0x0][0x28] ;  /* 0x00000a00ff017b82 */ /* 0x000e220000000800 */
[----:B------:R-:W1:Y:S07]  /*0010*/  S2R R0, SR_TID.X ;  /* 0x0000000000007919 */ /* 0x000e6e0000002100 */
[----:B------:R-:W2:Y:S01]  /*0020*/  LDC.64 R4, c[0x0][0x238] ;  /* 0x00008e00ff047b82 */ /* 0x000ea20000000a00 */
[----:B------:R-:W-:Y:S01]  /*0030*/  HFMA2.MMA R18, -RZ, RZ, 0, 0 ;  /* 0x00000000ff127435 */ /* 0x000fe200000001ff */
[----:B------:R-:W-:Y:S01]  /*0040*/  ULDC.64 UR4, c[0x0][0x208] ;  /* 0x0000820000047ab9 */ /* 0x000fe20000000a00 */
[----:B------:R-:W3:Y:S05]  /*0050*/  S2R R19, SR_CTAID.X ;  /* 0x0000000000137919 */ /* 0x000eea0000002500 */
[----:B------:R-:W4:Y:S08]  /*0060*/  LDC.64 R26, c[0x0][0x210] ;  /* 0x00008400ff1a7b82 */ /* 0x000f300000000a00 */
[----:B------:R-:W5:Y:S08]  /*0070*/  LDC.64 R14, c[0x0][0x218] ;  /* 0x00008600ff0e7b82 */ /* 0x000f700000000a00 */
[----:B------:R-:W4:Y:S01]  /*0080*/  LDC.64 R16, c[0x0][0x220] ;  /* 0x00008800ff107b82 */ /* 0x000f220000000a00 */
[----:B-1----:R-:W-:-:S07]  /*0090*/  SHF.L.U32 R0, R0, 0x1, RZ ;  /* 0x0000000100007819 */ /* 0x002fce00000006ff */
[----:B------:R-:W1:Y:S01]  /*00a0*/  LDC.64 R12, c[0x0][0x228] ;  /* 0x00008a00ff0c7b82 */ /* 0x000e620000000a00 */
[----:B---3--:R-:W-:Y:S02]  /*00b0*/  SHF.R.S32.HI R2, RZ, 0x17, R19 ;  /* 0x00000017ff027819 */ /* 0x008fe40000011413 */
[----:B------:R-:W-:Y:S02]  /*00c0*/  LOP3.LUT R0, R0, 0xfe, RZ, 0xc0, !PT ;  /* 0x000000fe00007812 */ /* 0x000fe400078ec0ff */
[----:B------:R-:W-:-:S03]  /*00d0*/  SGXT R2, R2, 0x1 ;  /* 0x000000010202781a */ /* 0x000fc60000000200 */
[----:B------:R-:W3:Y:S01]  /*00e0*/  LDC.64 R6, c[0x0][0x230] ;  /* 0x00008c00ff067b82 */ /* 0x000ee20000000a00 */
[----:B------:R-:W-:-:S04]  /*00f0*/  LEA R19, R19, R0, 0x8 ;  /* 0x0000000013137211 */ /* 0x000fc800078e40ff */
[----:B------:R-:W-:Y:S02]  /*0100*/  LEA.HI R2, R2, R19, RZ, 0x4 ;  /* 0x0000001302027211 */ /* 0x000fe400078f20ff */
[----:B------:R-:W-:Y:S02]  /*0110*/  ISETP.GE.AND P0, PT, R19, 0x100, PT ;  /* 0x000001001300780c */ /* 0x000fe40003f06270 */
[----:B------:R-:W-:-:S04]  /*0120*/  SHF.R.S32.HI R2, RZ, 0x4, R2 ;  /* 0x00000004ff027819 */ /* 0x000fc80000011402 */
[----:B------:R-:W-:-:S04]  /*0130*/  LEA.HI R0, R2, R2, RZ, 0x2 ;  /* 0x0000000202007211 */ /* 0x000fc800078f10ff */
[----:B------:R-:W-:Y:S02]  /*0140*/  LOP3.LUT R25, R0, 0xfffffffc, RZ, 0xc0, !PT ;  /* 0xfffffffc00197812 */ /* 0x000fe400078ec0ff */
[----:B------:R-:W-:Y:S02]  /*0150*/  MOV R0, RZ ;  /* 0x000000ff00007202 */ /* 0x000fe40000000f00 */
[----:B------:R-:W-:Y:S02]  /*0160*/  IADD3 R25, R2, -R25, RZ ;  /* 0x8000001902197210 */ /* 0x000fe40007ffe0ff */
[----:B------:R-:W3:Y:S03]  /*0170*/  LDC.64 R2, c[0x0][0x240] ;  /* 0x00009000ff027b82 */ /* 0x000ee60000000a00 */
[----:B--2---:R-:W-:-:S05]  /*0180*/  IMAD.WIDE R4, R25, 0x4, R4 ;  /* 0x0000000419047825 */ /* 0x004fca00078e0204 */
[----:B------:R-:W2:Y:S04]  /*0190*/  @!P0 LDG.E.EL R18, desc[UR4][R4.64] ;  /* 0x0000000404128981 */ /* 0x000ea8000c2e1900 */
[----:B------:R1:W2:Y:S01]  /*01a0*/  @!P0 LDG.E.EL R0, desc[UR4][R4.64] ;  /* 0x0000000404008981 */ /* 0x0002a2000c2e1900 */
[----:B------:R-:W-:Y:S02]  /*01b0*/  CS2R R8, SRZ ;  /* 0x0000000000087805 */ /* 0x000fe4000001ff00 */
[----:B------:R-:W-:Y:S02]  /*01c0*/  CS2R R20, SRZ ;  /* 0x0000000000147805 */ /* 0x000fe4000001ff00 */
[----:B------:R-:W-:Y:S02]  /*01d0*/  CS2R R22, SRZ ;  /* 0x0000000000167805 */ /* 0x000fe4000001ff00 */
[----:B------:R-:W-:Y:S01]  /*01e0*/  CS2R R10, SRZ ;  /* 0x00000000000a7805 */ /* 0x000fe2000001ff00 */
[----:B----4-:R-:W-:Y:S01]  /*01f0*/  IMAD.WIDE R26, R19, 0x4, R26 ;  /* 0x00000004131a7825 */ /* 0x010fe200078e021a */
[----:B-1----:R-:W1:Y:S03]  /*0200*/  LDC.64 R4, c[0x0][0x248] ;  /* 0x00009200ff047b82 */ /* 0x002e660000000a00 */
[----:B-----5:R-:W-:Y:S01]  /*0210*/  IMAD.WIDE R14, R25, 0x4, R14 ;  /* 0x00000004190e7825 */ /* 0x020fe200078e020e */
[----:B------:R-:W-:Y:S01]  /*0220*/  HFMA2.MMA R24, -RZ, RZ, 0, 0 ;  /* 0x00000000ff187435 */ /* 0x000fe200000001ff */
[----:B------:R4:W5:Y:S02]  /*0230*/  @!P0 LDG.E.64 R8, desc[UR4][R26.64] ;  /* 0x000000041a088981 */ /* 0x000964000c1e1b00 */
[----:B0-----:R-:W-:-:S02]  /*0240*/  IMAD.WIDE R16, R19, 0x4, R16 ;  /* 0x0000000413107825 */ /* 0x001fc400078e0210 */
[----:B------:R-:W5:Y:S02]  /*0250*/  @!P0 LDG.E.EL R21, desc[UR4][R14.64] ;  /* 0x000000040e158981 */ /* 0x000f64000c2e1900 */
[----:B------:R-:W-:Y:S02]  /*0260*/  IMAD.WIDE R12, R25, 0x4, R12 ;  /* 0x00000004190c7825 */ /* 0x000fe400078e020c */
[----:B------:R0:W5:Y:S01]  /*0270*/  @!P0 LDG.E.EL R20, desc[UR4][R14.64] ;  /* 0x000000040e148981 */ /* 0x000162000c2e1900 */
[----:B----4-:R-:W-:-:S03]  /*0280*/  MOV R26, RZ ;  /* 0x000000ff001a7202 */ /* 0x010fc60000000f00 */
[----:B------:R-:W4:Y:S01]  /*0290*/  @!P0 LDG.E.64 R10, desc[UR4][R16.64] ;  /* 0x00000004100a8981 */ /* 0x000f22000c1e1b00 */
[----:B---3--:R-:W-:-:S03]  /*02a0*/  IMAD.WIDE R6, R25, 0x4, R6 ;  /* 0x0000000419067825 */ /* 0x008fc600078e0206 */
[----:B------:R-:W4:Y:S04]  /*02b0*/  @!P0 LDG.E.EL R23, desc[UR4][R12.64] ;  /* 0x000000040c178981 */ /* 0x000f28000c2e1900 */
[----:B------:R3:W4:Y:S01]  /*02c0*/  @!P0 LDG.E.EL R22, desc[UR4][R12.64] ;  /* 0x000000040c168981 */ /* 0x000722000c2e1900 */
[----:B------:R-:W-:-:S04]  /*02d0*/  IMAD.WIDE R2, R25, 0x4, R2 ;  /* 0x0000000419027825 */ /* 0x000fc800078e0202 */
[----:B-1----:R-:W-:Y:S01]  /*02e0*/  IMAD.WIDE R4, R25, 0x4, R4 ;  /* 0x0000000419047825 */ /* 0x002fe200078e0204 */
[----:B------:R-:W-:Y:S01]  /*02f0*/  HFMA2.MMA R25, -RZ, RZ, 0, 0 ;  /* 0x00000000ff197435 */ /* 0x000fe200000001ff */
[----:B------:R-:W4:Y:S01]  /*0300*/  @!P0 LDG.E.EL R24, desc[UR4][R6.64] ;  /* 0x0000000406188981 */ /* 0x000f22000c2e1900 */
[----:B0-----:R-:W-:-:S03]  /*0310*/  CS2R R14, SRZ ;  /* 0x00000000000e7805 */ /* 0x001fc6000001ff00 */
[----:B------:R-:W4:Y:S01]  /*0320*/  @!P0 LDG.E.EL R26, desc[UR4][R6.64] ;  /* 0x00000004061a8981 */ /* 0x000f22000c2e1900 */
[----:B---3--:R-:W-:-:S03]  /*0330*/  MOV R12, RZ ;  /* 0x000000ff000c7202 */ /* 0x008fc60000000f00 */
[----:B------:R-:W3:Y:S04]  /*0340*/  @!P0 LDG.E.EL R15, desc[UR4][R2.64] ;  /* 0x00000004020f8981 */ /* 0x000ee8000c2e1900 */
[----:B------:R0:W3:Y:S04]  /*0350*/  @!P0 LDG.E.EL R25, desc[UR4][R2.64] ;  /* 0x0000000402198981 */ /* 0x0000e8000c2e1900 */
[----:B------:R-:W3:Y:S04]  /*0360*/  @!P0 LDG.E.EL R14, desc[UR4][R4.64] ;  /* 0x00000004040e8981 */ /* 0x000ee8000c2e1900 */
[----:B------:R1:W3:Y:S01]  /*0370*/  @!P0 LDG.E.EL R12, desc[UR4][R4.64] ;  /* 0x00000004040c8981 */ /* 0x0002e2000c2e1900 */
[----:B------:R-:W-:Y:S01]  /*0380*/  HFMA2.MMA R13, -RZ, RZ, 1.625, 0 ;  /* 0x3e800000ff0d7435 */ /* 0x000fe200000001ff */
[----:B0-----:R-:W0:Y:S02]  /*0390*/  LDC.64 R2, c[0x0][0x250] ;  /* 0x00009400ff027b82 */ /* 0x001e240000000a00 */
[----:B0-----:R-:W-:-:S04]  /*03a0*/  IMAD.WIDE R2, R19, 0x4, R2 ;  /* 0x0000000413027825 */ /* 0x001fc800078e0202 */
[----:B--2---:R-:W-:Y:S01]  /*03b0*/  FADD R18, R18, 9.9999997473787516356e-06 ;  /* 0x3727c5ac12127421 */ /* 0x004fe20000000000 */
[----:B------:R-:W-:-:S03]  /*03c0*/  FADD R0, R0, 9.9999997473787516356e-06 ;  /* 0x3727c5ac00007421 */ /* 0x000fc60000000000 */
[----:B------:R-:W0:Y:S08]  /*03d0*/  MUFU.SQRT R6, R18 ;  /* 0x0000001200067308 */ /* 0x000e300000002000 */
[----:B------:R-:W2:Y:S01]  /*03e0*/  MUFU.SQRT R7, R0 ;  /* 0x0000000000077308 */ /* 0x000ea20000002000 */
[C---:B0-----:R-:W-:Y:S02]  /*03f0*/  FSETP.GT.AND P1, PT, R6.reuse, 8.50705917302346158658e+37, PT ;  /* 0x7e8000000600780b */ /* 0x041fe40003f24000 */
[----:B------:R-:W-:-:S02]  /*0400*/  FSETP.GEU.AND P3, PT, R6, 1.175494350822287508e-38, PT ;  /* 0x008000000600780b */ /* 0x000fc40003f6e000 */
[C---:B--2---:R-:W-:Y:S02]  /*0410*/  FSETP.GT.AND P2, PT, R7.reuse, 8.50705917302346158658e+37, PT ;  /* 0x7e8000000700780b */ /* 0x044fe40003f44000 */
[----:B------:R-:W-:-:S07]  /*0420*/  FSETP.GEU.AND P4, PT, R7, 1.175494350822287508e-38, PT ;  /* 0x008000000700780b */ /* 0x000fce0003f8e000 */
[----:B------:R-:W-:-:S04]  /*0430*/  @P1 FMUL R6, R6, 0.25 ;  /* 0x3e80000006061820 */ /* 0x000fc80000400000 */
[----:B------:R-:W-:Y:S01]  /*0440*/  @!P3 FMUL R6, R6, 16777216 ;  /* 0x4b8000000606b820 */ /* 0x000fe20000400000 */
[----:B------:R-:W-:-:S04]  /*0450*/  @P2 FMUL R7, R7, 0.25 ;  /* 0x3e80000007072820 */ /* 0x000fc80000400000 */
[----:B------:R-:W-:Y:S01]  /*0460*/  @!P4 FMUL R7, R7, 16777216 ;  /* 0x4b8000000707c820 */ /* 0x000fe20000400000 */
[----:B------:R-:W0:Y:S01]  /*0470*/  MUFU.RCP R6, R6 ;  /* 0x0000000600067308 */ /* 0x000e220000001000 */
[----:B-1----:R-:W-:-:S07]  /*0480*/  FSEL R5, R13, 1, P1 ;  /* 0x3f8000000d057808 */ /* 0x002fce0000800000 */
[----:B------:R1:W2:Y:S01]  /*0490*/  MUFU.RCP R0, R7 ;  /* 0x0000000700007308 */ /* 0x0002a20000001000 */
[----:B------:R-:W-:Y:S01]  /*04a0*/  FSEL R13, R13, 1, P2 ;  /* 0x3f8000000d0d7808 */ /* 0x000fe20001000000 */
[----:B-----5:R-:W-:Y:S01]  /*04b0*/  FADD R8, R21, R8 ;  /* 0x0000000815087221 */ /* 0x020fe20000000000 */
[----:B------:R-:W-:Y:S01]  /*04c0*/  FADD R9, R20, R9 ;  /* 0x0000000914097221 */ /* 0x000fe20000000000 */
[----:B----4-:R-:W-:Y:S01]  /*04d0*/  FADD R23, R23, R10 ;  /* 0x0000000a17177221 */ /* 0x010fe20000000000 */
[----:B------:R-:W-:Y:S01]  /*04e0*/  FADD R22, R22, R11 ;  /* 0x0000000b16167221 */ /* 0x000fe20000000000 */
[----:B------:R-:W-:Y:S01]  /*04f0*/  @!P3 FMUL R5, R5, 16777216 ;  /* 0x4b8000000505b820 */ /* 0x000fe20000400000 */
[----:B------:R-:W-:Y:S01]  /*0500*/  @!P4 FMUL R13, R13, 16777216 ;  /* 0x4b8000000d0dc820 */ /* 0x000fe20000400000 */
[----:B------:R-:W-:Y:S01]  /*0510*/  FADD R23, R8, R23 ;  /* 0x0000001708177221 */ /* 0x000fe20000000000 */
[----:B-1----:R-:W-:Y:S01]  /*0520*/  FADD R7, R9, R22 ;  /* 0x0000001609077221 */ /* 0x002fe20000000000 */
[----:B0-----:R-:W-:-:S02]  /*0530*/  FMUL R9, R6, R5 ;  /* 0x0000000506097220 */ /* 0x001fc40000400000 */
[----:B------:R-:W-:Y:S01]  /*0540*/  FADD R6, R23, -R24 ;  /* 0x8000001817067221 */ /* 0x000fe20000000000 */
[----:B------:R-:W-:Y:S01]  /*0550*/  FADD R7, R7, -R26 ;  /* 0x8000001a07077221 */ /* 0x000fe20000000000 */
[----:B------:R-:W0:Y:S01]  /*0560*/  LDC.64 R4, c[0x0][0x258] ;  /* 0x00009600ff047b82 */ /* 0x000e220000000a00 */
[----:B--2---:R-:W-:Y:S01]  /*0570*/  FMUL R0, R0, R13 ;  /* 0x0000000d00007220 */ /* 0x004fe20000400000 */
[----:B------:R-:W-:-:S03]  /*0580*/  FMUL R9, R6, R9 ;  /* 0x0000000906097220 */ /* 0x000fc60000400000 */
[----:B------:R-:W-:Y:S01]  /*0590*/  FMUL R11, R7, R0 ;  /* 0x00000000070b7220 */ /* 0x000fe20000400000 */
[----:B---3--:R-:W-:-:S03]  /*05a0*/  FFMA R9, R9, R25, R14 ;  /* 0x0000001909097223 */ /* 0x008fc6000000000e */
[----:B------:R-:W-:Y:S02]  /*05b0*/  FFMA R11, R11, R15, R12 ;  /* 0x0000000f0b0b7223 */ /* 0x000fe4000000000c */
[----:B------:R-:W-:-:S03]  /*05c0*/  FSETP.GEU.AND P1, PT, R9, RZ, PT ;  /* 0x000000ff0900720b */ /* 0x000fc60003f2e000 */
[----:B------:R-:W-:Y:S02]  /*05d0*/  FSETP.GEU.AND P2, PT, R11, RZ, PT ;  /* 0x000000ff0b00720b */ /* 0x000fe40003f4e000 */
[----:B------:R-:W-:Y:S02]  /*05e0*/  FSEL R10, R9, RZ, P1 ;  /* 0x000000ff090a7208 */ /* 0x000fe40000800000 */
[----:B------:R-:W-:-:S05]  /*05f0*/  FSEL R11, R11, RZ, P2 ;  /* 0x000000ff0b0b7208 */ /* 0x000fca0001000000 */
[----:B------:R1:W-:Y:S01]  /*0600*/  @!P0 STG.E.64 desc[UR4][R2.64], R10 ;  /* 0x0000000a02008986 */ /* 0x0003e2000c101b04 */
[----:B0-----:R-:W-:Y:S01]  /*0610*/  IMAD.WIDE R4, R19, 0x4, R4 ;  /* 0x0000000413047825 */ /* 0x001fe200078e0204 */
[----:B------:R-:W-:Y:S06]  /*0620*/  @P0 EXIT ;  /* 0x000000000000094d */ /* 0x000fec0003800000 */
[----:B------:R-:W-:Y:S01]  /*0630*/  STG.E.64 desc[UR4][R4.64], R6 ;  /* 0x0000000604007986 */ /* 0x000fe2000c101b04 */
[----:B------:R-:W-:Y:S05]  /*0640*/  EXIT ;  /* 0x000000000000794d */ /* 0x000fea0003800000 */
.L_x_0:
[----:B------:R-:W-:-:S00]  /*0650*/  BRA `(.L_x_0) ;  /* 0xfffffffc00fc7947 */ /* 0x000fc0000383ffff */
[----:B------:R-:W-:-:S00]  /*0660*/  NOP ;  /* 0x0000000000007918 */ /* 0x000fc00000000000 */
        /* <DEDUP_REMOVED lines=9> */
.L_x_1:


//--------------------- .nv.global.init           --------------------------
	.section	.nv.global.init,"aw",@progbits
.nv.global.init:
	.type		_$_str,@object
	.size		_$_str,(_$_str_$_2 - _$_str)
_$_str:
        /*0000*/ 	.byte	0x5f, 0x5f, 0x43, 0x55, 0x44, 0x41, 0x5f, 0x46, 0x54, 0x5a, 0x00
	.type		_$_str_$_2,@object
	.size		_$_str_$_2,(.L_1 - _$_str_$_2)
_$_str_$_2:
        /*000b*/ 	.byte	0x5f, 0x5f, 0x43, 0x55, 0x44, 0x41, 0x5f, 0x50, 0x52, 0x45, 0x43, 0x5f, 0x53, 0x51, 0x52, 0x54
        /*001b*/ 	.byte	0x00
.L_1:


//--------------------- .nv.constant0.triton_poi_fused__native_batch_norm_legit_no_training_add_convolution_native_batch_norm_backward_relu_0 --------------------------
	.section	.nv.constant0.triton_poi_fused__native_batch_norm_legit_no_training_add_convolution_native_batch_norm_backward_relu_0,"a",@progbits
	.sectionflags	@""
	.align	4
.nv.constant0.triton_poi_fused__native_batch_norm_legit_no_training_add_convolution_native_batch_norm_backward_relu_0:
	.zero		612
